//
// Generated by NVIDIA NVVM Compiler
//
// Compiler Build ID: CL-36424714
// Cuda compilation tools, release 13.0, V13.0.88
// Based on NVVM 20.0.0
//

.version 9.0
.target sm_100
.address_size 64

	// .globl	_Z7_matmuljjjPKfS0_Pf

.visible .entry _Z7_matmuljjjPKfS0_Pf(
	.param .u32 _Z7_matmuljjjPKfS0_Pf_param_0,
	.param .u32 _Z7_matmuljjjPKfS0_Pf_param_1,
	.param .u32 _Z7_matmuljjjPKfS0_Pf_param_2,
	.param .u64 .ptr .align 1 _Z7_matmuljjjPKfS0_Pf_param_3,
	.param .u64 .ptr .align 1 _Z7_matmuljjjPKfS0_Pf_param_4,
	.param .u64 .ptr .align 1 _Z7_matmuljjjPKfS0_Pf_param_5
)
{
	.reg .pred 	%p<10>;
	.reg .b32 	%r<91>;
	.reg .b32 	%f<68>;
	.reg .b64 	%rd<69>;

	ld.param.u32 	%r44, [_Z7_matmuljjjPKfS0_Pf_param_1];
	ld.param.u32 	%r45, [_Z7_matmuljjjPKfS0_Pf_param_2];
	ld.param.u64 	%rd4, [_Z7_matmuljjjPKfS0_Pf_param_3];
	ld.param.u64 	%rd5, [_Z7_matmuljjjPKfS0_Pf_param_4];
	ld.param.u64 	%rd3, [_Z7_matmuljjjPKfS0_Pf_param_5];
	cvta.to.global.u64 	%rd1, %rd5;
	cvta.to.global.u64 	%rd2, %rd4;
	mov.u32 	%r46, %ctaid.x;
	mov.u32 	%r47, %ntid.x;
	mul.lo.s32 	%r1, %r46, %r47;
	mov.u32 	%r2, %tid.x;
	add.s32 	%r3, %r1, %r2;
	mov.u32 	%r48, %ctaid.y;
	mov.u32 	%r49, %ntid.y;
	mov.u32 	%r50, %tid.y;
	mad.lo.s32 	%r4, %r48, %r49, %r50;
	setp.eq.s32 	%p1, %r44, 0;
	mov.f32 	%f67, 0f00000000;
	@%p1 bra 	$L__BB0_12;
	mul.lo.s32 	%r5, %r44, %r4;
	and.b32  	%r6, %r44, 7;
	setp.lt.u32 	%p2, %r44, 8;
	mov.f32 	%f67, 0f00000000;
	mov.b32 	%r89, 0;
	@%p2 bra 	$L__BB0_4;
	and.b32  	%r89, %r44, -8;
	neg.s32 	%r87, %r89;
	add.s32 	%r52, %r2, %r45;
	add.s32 	%r86, %r52, %r1;
	shl.b32 	%r10, %r45, 3;
	shl.b32 	%r53, %r45, 1;
	add.s32 	%r85, %r3, %r53;
	mad.lo.s32 	%r84, %r45, 3, %r3;
	shl.b32 	%r54, %r45, 2;
	add.s32 	%r83, %r3, %r54;
	mad.lo.s32 	%r82, %r45, 5, %r3;
	mad.lo.s32 	%r81, %r45, 6, %r3;
	mad.lo.s32 	%r80, %r45, 7, %r3;
	add.s32 	%r78, %r5, 3;
	mov.f32 	%f67, 0f00000000;
	mov.u32 	%r79, %r3;
$L__BB0_3:
	.pragma "nounroll";
	add.s32 	%r55, %r78, -3;
	mul.wide.u32 	%rd6, %r55, 4;
	add.s64 	%rd7, %rd2, %rd6;
	ld.global.f32 	%f17, [%rd7];
	mul.wide.u32 	%rd8, %r79, 4;
	add.s64 	%rd9, %rd1, %rd8;
	ld.global.f32 	%f18, [%rd9];
	fma.rn.f32 	%f19, %f17, %f18, %f67;
	add.s32 	%r56, %r78, -2;
	mul.wide.u32 	%rd10, %r56, 4;
	add.s64 	%rd11, %rd2, %rd10;
	ld.global.f32 	%f20, [%rd11];
	mul.wide.u32 	%rd12, %r86, 4;
	add.s64 	%rd13, %rd1, %rd12;
	ld.global.f32 	%f21, [%rd13];
	fma.rn.f32 	%f22, %f20, %f21, %f19;
	add.s32 	%r57, %r78, -1;
	mul.wide.u32 	%rd14, %r57, 4;
	add.s64 	%rd15, %rd2, %rd14;
	ld.global.f32 	%f23, [%rd15];
	mul.wide.u32 	%rd16, %r85, 4;
	add.s64 	%rd17, %rd1, %rd16;
	ld.global.f32 	%f24, [%rd17];
	fma.rn.f32 	%f25, %f23, %f24, %f22;
	add.s32 	%r58, %r78, 4;
	mul.wide.u32 	%rd18, %r78, 4;
	add.s64 	%rd19, %rd2, %rd18;
	ld.global.f32 	%f26, [%rd19];
	mul.wide.u32 	%rd20, %r84, 4;
	add.s64 	%rd21, %rd1, %rd20;
	ld.global.f32 	%f27, [%rd21];
	fma.rn.f32 	%f28, %f26, %f27, %f25;
	add.s32 	%r59, %r78, 1;
	mul.wide.u32 	%rd22, %r59, 4;
	add.s64 	%rd23, %rd2, %rd22;
	ld.global.f32 	%f29, [%rd23];
	mul.wide.u32 	%rd24, %r83, 4;
	add.s64 	%rd25, %rd1, %rd24;
	ld.global.f32 	%f30, [%rd25];
	fma.rn.f32 	%f31, %f29, %f30, %f28;
	add.s32 	%r60, %r78, 2;
	mul.wide.u32 	%rd26, %r60, 4;
	add.s64 	%rd27, %rd2, %rd26;
	ld.global.f32 	%f32, [%rd27];
	mul.wide.u32 	%rd28, %r82, 4;
	add.s64 	%rd29, %rd1, %rd28;
	ld.global.f32 	%f33, [%rd29];
	fma.rn.f32 	%f34, %f32, %f33, %f31;
	add.s32 	%r61, %r78, 3;
	mul.wide.u32 	%rd30, %r61, 4;
	add.s64 	%rd31, %rd2, %rd30;
	ld.global.f32 	%f35, [%rd31];
	mul.wide.u32 	%rd32, %r81, 4;
	add.s64 	%rd33, %rd1, %rd32;
	ld.global.f32 	%f36, [%rd33];
	fma.rn.f32 	%f37, %f35, %f36, %f34;
	mul.wide.u32 	%rd34, %r58, 4;
	add.s64 	%rd35, %rd2, %rd34;
	ld.global.f32 	%f38, [%rd35];
	mul.wide.u32 	%rd36, %r80, 4;
	add.s64 	%rd37, %rd1, %rd36;
	ld.global.f32 	%f39, [%rd37];
	fma.rn.f32 	%f67, %f38, %f39, %f37;
	add.s32 	%r87, %r87, 8;
	add.s32 	%r86, %r86, %r10;
	add.s32 	%r85, %r85, %r10;
	add.s32 	%r84, %r84, %r10;
	add.s32 	%r83, %r83, %r10;
	add.s32 	%r82, %r82, %r10;
	add.s32 	%r81, %r81, %r10;
	add.s32 	%r80, %r80, %r10;
	add.s32 	%r79, %r79, %r10;
	add.s32 	%r78, %r78, 8;
	setp.ne.s32 	%p3, %r87, 0;
	@%p3 bra 	$L__BB0_3;
$L__BB0_4:
	setp.eq.s32 	%p4, %r6, 0;
	@%p4 bra 	$L__BB0_12;
	and.b32  	%r39, %r44, 3;
	setp.lt.u32 	%p5, %r6, 4;
	@%p5 bra 	$L__BB0_7;
	add.s32 	%r62, %r89, %r5;
	mul.wide.u32 	%rd38, %r62, 4;
	add.s64 	%rd39, %rd2, %rd38;
	ld.global.f32 	%f41, [%rd39];
	mad.lo.s32 	%r63, %r89, %r45, %r3;
	mul.wide.u32 	%rd40, %r63, 4;
	add.s64 	%rd41, %rd1, %rd40;
	ld.global.f32 	%f42, [%rd41];
	fma.rn.f32 	%f43, %f41, %f42, %f67;
	add.s32 	%r64, %r62, 1;
	mul.wide.u32 	%rd42, %r64, 4;
	add.s64 	%rd43, %rd2, %rd42;
	ld.global.f32 	%f44, [%rd43];
	add.s32 	%r65, %r63, %r45;
	mul.wide.u32 	%rd44, %r65, 4;
	add.s64 	%rd45, %rd1, %rd44;
	ld.global.f32 	%f45, [%rd45];
	fma.rn.f32 	%f46, %f44, %f45, %f43;
	add.s32 	%r66, %r62, 2;
	mul.wide.u32 	%rd46, %r66, 4;
	add.s64 	%rd47, %rd2, %rd46;
	ld.global.f32 	%f47, [%rd47];
	add.s32 	%r67, %r65, %r45;
	mul.wide.u32 	%rd48, %r67, 4;
	add.s64 	%rd49, %rd1, %rd48;
	ld.global.f32 	%f48, [%rd49];
	fma.rn.f32 	%f49, %f47, %f48, %f46;
	add.s32 	%r68, %r62, 3;
	mul.wide.u32 	%rd50, %r68, 4;
	add.s64 	%rd51, %rd2, %rd50;
	ld.global.f32 	%f50, [%rd51];
	add.s32 	%r69, %r67, %r45;
	mul.wide.u32 	%rd52, %r69, 4;
	add.s64 	%rd53, %rd1, %rd52;
	ld.global.f32 	%f51, [%rd53];
	fma.rn.f32 	%f67, %f50, %f51, %f49;
	add.s32 	%r89, %r89, 4;
$L__BB0_7:
	setp.eq.s32 	%p6, %r39, 0;
	@%p6 bra 	$L__BB0_12;
	setp.eq.s32 	%p7, %r39, 1;
	@%p7 bra 	$L__BB0_10;
	add.s32 	%r70, %r89, %r5;
	mul.wide.u32 	%rd54, %r70, 4;
	add.s64 	%rd55, %rd2, %rd54;
	ld.global.f32 	%f53, [%rd55];
	mad.lo.s32 	%r71, %r89, %r45, %r3;
	mul.wide.u32 	%rd56, %r71, 4;
	add.s64 	%rd57, %rd1, %rd56;
	ld.global.f32 	%f54, [%rd57];
	fma.rn.f32 	%f55, %f53, %f54, %f67;
	add.s32 	%r72, %r70, 1;
	mul.wide.u32 	%rd58, %r72, 4;
	add.s64 	%rd59, %rd2, %rd58;
	ld.global.f32 	%f56, [%rd59];
	add.s32 	%r73, %r71, %r45;
	mul.wide.u32 	%rd60, %r73, 4;
	add.s64 	%rd61, %rd1, %rd60;
	ld.global.f32 	%f57, [%rd61];
	fma.rn.f32 	%f67, %f56, %f57, %f55;
	add.s32 	%r89, %r89, 2;
$L__BB0_10:
	and.b32  	%r74, %r44, 1;
	setp.eq.b32 	%p8, %r74, 1;
	not.pred 	%p9, %p8;
	@%p9 bra 	$L__BB0_12;
	add.s32 	%r75, %r89, %r5;
	mul.wide.u32 	%rd62, %r75, 4;
	add.s64 	%rd63, %rd2, %rd62;
	ld.global.f32 	%f58, [%rd63];
	mad.lo.s32 	%r76, %r89, %r45, %r3;
	mul.wide.u32 	%rd64, %r76, 4;
	add.s64 	%rd65, %rd1, %rd64;
	ld.global.f32 	%f59, [%rd65];
	fma.rn.f32 	%f67, %f58, %f59, %f67;
$L__BB0_12:
	cvta.to.global.u64 	%rd66, %rd3;
	mad.lo.s32 	%r77, %r45, %r4, %r3;
	mul.wide.u32 	%rd67, %r77, 4;
	add.s64 	%rd68, %rd66, %rd67;
	st.global.f32 	[%rd68], %f67;
	ret;

}


// ===== COMPILED SASS (sm_100) =====

	.target	sm_100

	.elftype	@"ET_EXEC"


//--------------------- .note.nv.tkinfo           --------------------------
	.section	.note.nv.tkinfo,"",@"SHT_NOTE"
	.sectionflags	@"SHF_NOTE_NV_TKINFO"
	.tkinfo
        /*0018*/ 	.word	0x00000002
        /*0030*/ 	.string	""
        /*0030*/ 	.string	"ptxas"
        /*0030*/ 	.string	"Cuda compilation tools, release 13.0, V13.0.88"
        /*0030*/ 	.string	"Build cuda_13.0.r13.0/compiler.36424714_0"
        /*0030*/ 	.string	"-arch sm_100 -m 64 "



//--------------------- .note.nv.cuinfo           --------------------------
	.section	.note.nv.cuinfo,"",@"SHT_NOTE"
	.sectionflags	@"SHF_NOTE_NV_CUINFO"
        /*0018*/ 	.short	0x0002
        /*001a*/ 	.short	0x0064
        /*001c*/ 	.short	0x0082
	.zero		2


//--------------------- .nv.info                  --------------------------
	.section	.nv.info,"",@"SHT_CUDA_INFO"
	.align	4


	//----- nvinfo : EIATTR_REGCOUNT
	.align		4
        /*0000*/ 	.byte	0x04, 0x2f
        /*0002*/ 	.short	(.L_1 - .L_0)
	.align		4
.L_0:
        /*0004*/ 	.word	index@(_Z7_matmuljjjPKfS0_Pf)
        /*0008*/ 	.word	0x00000020


	//----- nvinfo : EIATTR_FRAME_SIZE
	.align		4
.L_1:
        /*000c*/ 	.byte	0x04, 0x11
        /*000e*/ 	.short	(.L_3 - .L_2)
	.align		4
.L_2:
        /*0010*/ 	.word	index@(_Z7_matmuljjjPKfS0_Pf)
        /*0014*/ 	.word	0x00000000


	//----- nvinfo : EIATTR_MIN_STACK_SIZE
	.align		4
.L_3:
        /*0018*/ 	.byte	0x04, 0x12
        /*001a*/ 	.short	(.L_5 - .L_4)
	.align		4
.L_4:
        /*001c*/ 	.word	index@(_Z7_matmuljjjPKfS0_Pf)
        /*0020*/ 	.word	0x00000000
.L_5:


//--------------------- .nv.compat                --------------------------
	.section	.nv.compat,"",@"SHT_CUDA_COMPAT_INFO"
	.align	4
        /*0000*/ 	.byte	0x02, 0x09, 0x00, 0x00, 0x02, 0x02, 0x01, 0x00, 0x02, 0x05, 0x05, 0x00, 0x03, 0x07, 0x01, 0x01
        /*0010*/ 	.byte	0x02, 0x03, 0x00, 0x00, 0x02, 0x06, 0x01, 0x00, 0x04, 0x0b, 0x08, 0x00, 0x09, 0x00, 0x00, 0x00
        /*0020*/ 	.byte	0x00, 0x00, 0x00, 0x00


//--------------------- .nv.info._Z7_matmuljjjPKfS0_Pf --------------------------
	.section	.nv.info._Z7_matmuljjjPKfS0_Pf,"",@"SHT_CUDA_INFO"
	.sectionflags	@""
	.align	4


	//----- nvinfo : EIATTR_CUDA_API_VERSION
	.align		4
        /*0000*/ 	.byte	0x04, 0x37
        /*0002*/ 	.short	(.L_7 - .L_6)
.L_6:
        /*0004*/ 	.word	0x00000082


	//----- nvinfo : EIATTR_KPARAM_INFO
	.align		4
.L_7:
        /*0008*/ 	.byte	0x04, 0x17
        /*000a*/ 	.short	(.L_9 - .L_8)
.L_8:
        /*000c*/ 	.word	0x00000000
        /*0010*/ 	.short	0x0005
        /*0012*/ 	.short	0x0020
        /*0014*/ 	.byte	0x00, 0xf5, 0x21, 0x00


	//----- nvinfo : EIATTR_KPARAM_INFO
	.align		4
.L_9:
        /*0018*/ 	.byte	0x04, 0x17
        /*001a*/ 	.short	(.L_11 - .L_10)
.L_10:
        /*001c*/ 	.word	0x00000000
        /*0020*/ 	.short	0x0004
        /*0022*/ 	.short	0x0018
        /*0024*/ 	.byte	0x00, 0xf5, 0x21, 0x00


	//----- nvinfo : EIATTR_KPARAM_INFO
	.align		4
.L_11:
        /*0028*/ 	.byte	0x04, 0x17
        /*002a*/ 	.short	(.L_13 - .L_12)
.L_12:
        /*002c*/ 	.word	0x00000000
        /*0030*/ 	.short	0x0003
        /*0032*/ 	.short	0x0010
        /*0034*/ 	.byte	0x00, 0xf5, 0x21, 0x00


	//----- nvinfo : EIATTR_KPARAM_INFO
	.align		4
.L_13:
        /*0038*/ 	.byte	0x04, 0x17
        /*003a*/ 	.short	(.L_15 - .L_14)
.L_14:
        /*003c*/ 	.word	0x00000000
        /*0040*/ 	.short	0x0002
        /*0042*/ 	.short	0x0008
        /*0044*/ 	.byte	0x00, 0xf0, 0x11, 0x00


	//----- nvinfo : EIATTR_KPARAM_INFO
	.align		4
.L_15:
        /*0048*/ 	.byte	0x04, 0x17
        /*004a*/ 	.short	(.L_17 - .L_16)
.L_16:
        /*004c*/ 	.word	0x00000000
        /*0050*/ 	.short	0x0001
        /*0052*/ 	.short	0x0004
        /*0054*/ 	.byte	0x00, 0xf0, 0x11, 0x00


	//----- nvinfo : EIATTR_KPARAM_INFO
	.align		4
.L_17:
        /*0058*/ 	.byte	0x04, 0x17
        /*005a*/ 	.short	(.L_19 - .L_18)
.L_18:
        /*005c*/ 	.word	0x00000000
        /*0060*/ 	.short	0x0000
        /*0062*/ 	.short	0x0000
        /*0064*/ 	.byte	0x00, 0xf0, 0x11, 0x00


	//----- nvinfo : EIATTR_SPARSE_MMA_MASK
	.align		4
.L_19:
        /*0068*/ 	.byte	0x03, 0x50
        /*006a*/ 	.short	0x0000


	//----- nvinfo : EIATTR_MAXREG_COUNT
	.align		4
        /*006c*/ 	.byte	0x03, 0x1b
        /*006e*/ 	.short	0x00ff


	//----- nvinfo : EIATTR_MERCURY_ISA_VERSION
	.align		4
        /*0070*/ 	.byte	0x03, 0x5f
        /*0072*/ 	.short	0x0101


	//----- nvinfo : EIATTR_VRC_CTA_INIT_COUNT
	.align		4
        /*0074*/ 	.byte	0x02, 0x4a
	.zero		1
	.zero		1


	//----- nvinfo : EIATTR_EXIT_INSTR_OFFSETS
	.align		4
        /*0078*/ 	.byte	0x04, 0x1c
        /*007a*/ 	.short	(.L_21 - .L_20)


	//   ....[0]....
.L_20:
        /*007c*/ 	.word	0x00000a90


	//----- nvinfo : EIATTR_CBANK_PARAM_SIZE
	.align		4
.L_21:
        /*0080*/ 	.byte	0x03, 0x19
        /*0082*/ 	.short	0x0028


	//----- nvinfo : EIATTR_PARAM_CBANK
	.align		4
        /*0084*/ 	.byte	0x04, 0x0a
        /*0086*/ 	.short	(.L_23 - .L_22)
	.align		4
.L_22:
        /*0088*/ 	.word	index@(.nv.constant0._Z7_matmuljjjPKfS0_Pf)
        /*008c*/ 	.short	0x0380
        /*008e*/ 	.short	0x0028


	//----- nvinfo : EIATTR_SW_WAR
	.align		4
.L_23:
        /*0090*/ 	.byte	0x04, 0x36
        /*0092*/ 	.short	(.L_25 - .L_24)
.L_24:
        /*0094*/ 	.word	0x00000008
.L_25:


//--------------------- .nv.callgraph             --------------------------
	.section	.nv.callgraph,"",@"SHT_CUDA_CALLGRAPH"
	.align	4
	.sectionentsize	8
	.align		4
        /*0000*/ 	.word	0x00000000
	.align		4
        /*0004*/ 	.word	0xffffffff
	.align		4
        /*0008*/ 	.word	0x00000000
	.align		4
        /*000c*/ 	.word	0xfffffffe
	.align		4
        /*0010*/ 	.word	0x00000000
	.align		4
        /*0014*/ 	.word	0xfffffffd
	.align		4
        /*0018*/ 	.word	0x00000000
	.align		4
        /*001c*/ 	.word	0xfffffffc


//--------------------- .text._Z7_matmuljjjPKfS0_Pf --------------------------
	.section	.text._Z7_matmuljjjPKfS0_Pf,"ax",@progbits
	.align	128
        .global         _Z7_matmuljjjPKfS0_Pf
        .type           _Z7_matmuljjjPKfS0_Pf,@function
        .size           _Z7_matmuljjjPKfS0_Pf,(.L_x_5 - _Z7_matmuljjjPKfS0_Pf)
        .other          _Z7_matmuljjjPKfS0_Pf,@"STO_CUDA_ENTRY STV_DEFAULT"
_Z7_matmuljjjPKfS0_Pf:
.text._Z7_matmuljjjPKfS0_Pf:
[----:B------:R-:W-:Y:S08]  /*0000*/  LDC R1, c[0x0][0x37c] ;  /* 0x0000df00ff017b82 */ /* 0x000ff00000000800 */
[----:B------:R-:W0:Y:S01]  /*0010*/  LDC R0, c[0x0][0x384] ;  /* 0x0000e100ff007b82 */ /* 0x000e220000000800 */
[----:B------:R-:W1:Y:S01]  /*0020*/  S2R R4, SR_TID.Y ;  /* 0x0000000000047919 */ /* 0x000e620000002200 */
[----:B------:R-:W2:Y:S01]  /*0030*/  LDCU UR5, c[0x0][0x360] ;  /* 0x00006c00ff0577ac */ /* 0x000ea20008000800 */
[----:B------:R-:W-:Y:S01]  /*0040*/  HFMA2 R25, -RZ, RZ, 0, 0 ;  /* 0x00000000ff197431 */ /* 0x000fe200000001ff */
[----:B------:R-:W3:Y:S01]  /*0050*/  S2R R2, SR_TID.X ;  /* 0x0000000000027919 */ /* 0x000ee20000002100 */
[----:B------:R-:W4:Y:S03]  /*0060*/  LDCU.64 UR6, c[0x0][0x358] ;  /* 0x00006b00ff0677ac */ /* 0x000f260008000a00 */
[----:B------:R-:W2:Y:S08]  /*0070*/  S2UR UR4, SR_CTAID.X ;  /* 0x00000000000479c3 */ /* 0x000eb00000002500 */
[----:B------:R-:W1:Y:S08]  /*0080*/  S2UR UR8, SR_CTAID.Y ;  /* 0x00000000000879c3 */ /* 0x000e700000002600 */
[----:B------:R-:W1:Y:S01]  /*0090*/  LDC R3, c[0x0][0x364] ;  /* 0x0000d900ff037b82 */ /* 0x000e620000000800 */
[----:B0-----:R-:W-:Y:S01]  /*00a0*/  ISETP.NE.AND P0, PT, R0, RZ, PT ;  /* 0x000000ff0000720c */ /* 0x001fe20003f05270 */
[----:B--2---:R-:W-:Y:S01]  /*00b0*/  UIMAD UR4, UR4, UR5, URZ ;  /* 0x00000005040472a4 */ /* 0x004fe2000f8e02ff */
[----:B-1----:R-:W-:-:S05]  /*00c0*/  IMAD R3, R3, UR8, R4 ;  /* 0x0000000803037c24 */ /* 0x002fca000f8e0204 */
[----:B---3--:R-:W-:-:S06]  /*00d0*/  IADD3 R4, PT, PT, R2, UR4, RZ ;  /* 0x0000000402047c10 */ /* 0x008fcc000fffe0ff */
[----:B----4-:R-:W-:Y:S05]  /*00e0*/  @!P0 BRA `(.L_x_0) ;  /* 0x0000000800548947 */ /* 0x010fea0003800000 */
[C---:B------:R-:W-:Y:S02]  /*00f0*/  ISETP.GE.U32.AND P1, PT, R0.reuse, 0x8, PT ;  /* 0x000000080000780c */ /* 0x040fe40003f26070 */
[----:B------:R-:W-:Y:S02]  /*0100*/  LOP3.LUT R5, R0, 0x7, RZ, 0xc0, !PT ;  /* 0x0000000700057812 */ /* 0x000fe400078ec0ff */
[----:B------:R-:W-:Y:S02]  /*0110*/  MOV R25, RZ ;  /* 0x000000ff00197202 */ /* 0x000fe40000000f00 */
[----:B------:R-:W-:Y:S02]  /*0120*/  ISETP.NE.AND P0, PT, R5, RZ, PT ;  /* 0x000000ff0500720c */ /* 0x000fe40003f05270 */
[----:B------:R-:W-:-:S05]  /*0130*/  MOV R7, RZ ;  /* 0x000000ff00077202 */ /* 0x000fca0000000f00 */
[----:B------:R-:W-:Y:S06]  /*0140*/  @!P1 BRA `(.L_x_1) ;  /* 0x0000000400289947 */ /* 0x000fec0003800000 */
[----:B------:R-:W0:Y:S01]  /*0150*/  LDC R9, c[0x0][0x388] ;  /* 0x0000e200ff097b82 */ /* 0x000e220000000800 */
[----:B------:R-:W-:Y:S01]  /*0160*/  LOP3.LUT R7, R0, 0xfffffff8, RZ, 0xc0, !PT ;  /* 0xfffffff800077812 */ /* 0x000fe200078ec0ff */
[----:B------:R-:W-:Y:S01]  /*0170*/  IMAD R6, R3, R0, 0x3 ;  /* 0x0000000303067424 */ /* 0x000fe200078e0200 */
[----:B------:R-:W-:Y:S02]  /*0180*/  MOV R25, RZ ;  /* 0x000000ff00197202 */ /* 0x000fe40000000f00 */
[-C--:B------:R-:W-:Y:S02]  /*0190*/  MOV R8, R4.reuse ;  /* 0x0000000400087202 */ /* 0x080fe40000000f00 */
[----:B------:R-:W-:Y:S02]  /*01a0*/  IADD3 R10, PT, PT, -R7, RZ, RZ ;  /* 0x000000ff070a7210 */ /* 0x000fe40007ffe1ff */
[C---:B0-----:R-:W-:Y:S01]  /*01b0*/  IADD3 R2, PT, PT, R9.reuse, UR4, R2 ;  /* 0x0000000409027c10 */ /* 0x041fe2000fffe002 */
[C-C-:B------:R-:W-:Y:S01]  /*01c0*/  IMAD R11, R9.reuse, 0x3, R4.reuse ;  /* 0x00000003090b7824 */ /* 0x140fe200078e0204 */
[CC--:B------:R-:W-:Y:S01]  /*01d0*/  LEA R12, R9.reuse, R4.reuse, 0x1 ;  /* 0x00000004090c7211 */ /* 0x0c0fe200078e08ff */
[C-C-:B------:R-:W-:Y:S01]  /*01e0*/  IMAD R22, R9.reuse, 0x5, R4.reuse ;  /* 0x0000000509167824 */ /* 0x140fe200078e0204 */
[C---:B------:R-:W-:Y:S01]  /*01f0*/  LEA R13, R9.reuse, R4, 0x2 ;  /* 0x00000004090d7211 */ /* 0x040fe200078e10ff */
[----:B------:R-:W-:-:S02]  /*0200*/  IMAD R23, R9, 0x6, R4 ;  /* 0x0000000609177824 */ /* 0x000fc400078e0204 */
[----:B------:R-:W-:-:S07]  /*0210*/  IMAD R24, R9, 0x7, R4 ;  /* 0x0000000709187824 */ /* 0x000fce00078e0204 */
.L_x_2:
[----:B------:R-:W0:Y:S01]  /*0220*/  LDC.64 R18, c[0x0][0x390] ;  /* 0x0000e400ff127b82 */ /* 0x000e220000000a00 */
[----:B------:R-:W-:-:S07]  /*0230*/  IADD3 R21, PT, PT, R6, -0x3, RZ ;  /* 0xfffffffd06157810 */ /* 0x000fce0007ffe0ff */
[----:B------:R-:W1:Y:S01]  /*0240*/  LDC.64 R14, c[0x0][0x398] ;  /* 0x0000e600ff0e7b82 */ /* 0x000e620000000a00 */
[----:B0-----:R-:W-:-:S06]  /*0250*/  IMAD.WIDE.U32 R20, R21, 0x4, R18 ;  /* 0x0000000415147825 */ /* 0x001fcc00078e0012 */
[----:B------:R-:W2:Y:S01]  /*0260*/  LDG.E R20, desc[UR6][R20.64] ;  /* 0x0000000614147981 */ /* 0x000ea2000c1e1900 */
[----:B-1----:R-:W-:-:S06]  /*0270*/  IMAD.WIDE.U32 R16, R8, 0x4, R14 ;  /* 0x0000000408107825 */ /* 0x002fcc00078e000e */
[----:B------:R-:W2:Y:S01]  /*0280*/  LDG.E R16, desc[UR6][R16.64] ;  /* 0x0000000610107981 */ /* 0x000ea2000c1e1900 */
[----:B------:R-:W-:Y:S01]  /*0290*/  IADD3 R27, PT, PT, R6, -0x2, RZ ;  /* 0xfffffffe061b7810 */ /* 0x000fe20007ffe0ff */
[----:B------:R-:W-:-:S06]  /*02a0*/  IMAD.WIDE.U32 R28, R2, 0x4, R14 ;  /* 0x00000004021c7825 */ /* 0x000fcc00078e000e */
[----:B------:R-:W3:Y:S01]  /*02b0*/  LDG.E R28, desc[UR6][R28.64] ;  /* 0x000000061c1c7981 */ /* 0x000ee2000c1e1900 */
[----:B--2---:R-:W-:Y:S01]  /*02c0*/  FFMA R25, R20, R16, R25 ;  /* 0x0000001014197223 */ /* 0x004fe20000000019 */
[----:B------:R-:W-:Y:S01]  /*02d0*/  IMAD.WIDE.U32 R20, R27, 0x4, R18 ;  /* 0x000000041b147825 */ /* 0x000fe200078e0012 */
[----:B------:R-:W-:-:S05]  /*02e0*/  IADD3 R27, PT, PT, R6, -0x1, RZ ;  /* 0xffffffff061b7810 */ /* 0x000fca0007ffe0ff */
[----:B------:R-:W-:Y:S01]  /*02f0*/  IMAD.WIDE.U32 R26, R27, 0x4, R18 ;  /* 0x000000041b1a7825 */ /* 0x000fe200078e0012 */
[----:B------:R-:W3:Y:S04]  /*0300*/  LDG.E R20, desc[UR6][R20.64] ;  /* 0x0000000614147981 */ /* 0x000ee8000c1e1900 */
[----:B------:R0:W2:Y:S02]  /*0310*/  LDG.E R16, desc[UR6][R26.64] ;  /* 0x000000061a107981 */ /* 0x0000a4000c1e1900 */
[----:B0-----:R-:W-:-:S05]  /*0320*/  IMAD.WIDE.U32 R26, R12, 0x4, R14 ;  /* 0x000000040c1a7825 */ /* 0x001fca00078e000e */
[----:B------:R-:W2:Y:S01]  /*0330*/  LDG.E R17, desc[UR6][R26.64] ;  /* 0x000000061a117981 */ /* 0x000ea2000c1e1900 */
[----:B------:R-:W-:Y:S01]  /*0340*/  IADD3 R21, PT, PT, R6, 0x1, RZ ;  /* 0x0000000106157810 */ /* 0x000fe20007ffe0ff */
[----:B---3--:R-:W-:-:S04]  /*0350*/  FFMA R25, R20, R28, R25 ;  /* 0x0000001c14197223 */ /* 0x008fc80000000019 */
[----:B--2---:R-:W-:Y:S01]  /*0360*/  FFMA R25, R16, R17, R25 ;  /* 0x0000001110197223 */ /* 0x004fe20000000019 */
[----:B------:R-:W-:-:S05]  /*0370*/  IMAD.WIDE.U32 R16, R6, 0x4, R18 ;  /* 0x0000000406107825 */ /* 0x000fca00078e0012 */
[----:B------:R0:W2:Y:S02]  /*0380*/  LDG.E R28, desc[UR6][R16.64] ;  /* 0x00000006101c7981 */ /* 0x0000a4000c1e1900 */
[----:B0-----:R-:W-:-:S04]  /*0390*/  IMAD.WIDE.U32 R16, R21, 0x4, R18 ;  /* 0x0000000415107825 */ /* 0x001fc800078e0012 */
[--C-:B------:R-:W-:Y:S02]  /*03a0*/  IMAD.WIDE.U32 R20, R11, 0x4, R14.reuse ;  /* 0x000000040b147825 */ /* 0x100fe400078e000e */
[----:B------:R-:W3:Y:S04]  /*03b0*/  LDG.E R16, desc[UR6][R16.64] ;  /* 0x0000000610107981 */ /* 0x000ee8000c1e1900 */
[----:B------:R0:W2:Y:S02]  /*03c0*/  LDG.E R29, desc[UR6][R20.64] ;  /* 0x00000006141d7981 */ /* 0x0000a4000c1e1900 */
[----:B0-----:R-:W-:-:S05]  /*03d0*/  IMAD.WIDE.U32 R20, R13, 0x4, R14 ;  /* 0x000000040d147825 */ /* 0x001fca00078e000e */
[----:B------:R0:W3:Y:S01]  /*03e0*/  LDG.E R26, desc[UR6][R20.64] ;  /* 0x00000006141a7981 */ /* 0x0000e2000c1e1900 */
[C---:B------:R-:W-:Y:S02]  /*03f0*/  IADD3 R27, PT, PT, R6.reuse, 0x3, RZ ;  /* 0x00000003061b7810 */ /* 0x040fe40007ffe0ff */
[----:B0-----:R-:W-:Y:S01]  /*0400*/  IADD3 R21, PT, PT, R6, 0x4, RZ ;  /* 0x0000000406157810 */ /* 0x001fe20007ffe0ff */
[----:B--2---:R-:W-:Y:S01]  /*0410*/  FFMA R25, R28, R29, R25 ;  /* 0x0000001d1c197223 */ /* 0x004fe20000000019 */
[----:B------:R-:W-:-:S05]  /*0420*/  IADD3 R29, PT, PT, R6, 0x2, RZ ;  /* 0x00000002061d7810 */ /* 0x000fca0007ffe0ff */
[----:B------:R-:W-:-:S06]  /*0430*/  IMAD.WIDE.U32 R28, R29, 0x4, R18 ;  /* 0x000000041d1c7825 */ /* 0x000fcc00078e0012 */
[----:B------:R-:W2:Y:S01]  /*0440*/  LDG.E R28, desc[UR6][R28.64] ;  /* 0x000000061c1c7981 */ /* 0x000ea2000c1e1900 */
[----:B---3--:R-:W-:Y:S01]  /*0450*/  FFMA R25, R16, R26, R25 ;  /* 0x0000001a10197223 */ /* 0x008fe20000000019 */
[----:B------:R-:W-:-:S04]  /*0460*/  IMAD.WIDE.U32 R16, R22, 0x4, R14 ;  /* 0x0000000416107825 */ /* 0x000fc800078e000e */
[--C-:B------:R-:W-:Y:S02]  /*0470*/  IMAD.WIDE.U32 R26, R27, 0x4, R18.reuse ;  /* 0x000000041b1a7825 */ /* 0x100fe400078e0012 */
[----:B------:R-:W2:Y:S02]  /*0480*/  LDG.E R16, desc[UR6][R16.64] ;  /* 0x0000000610107981 */ /* 0x000ea4000c1e1900 */
[----:B------:R-:W-:Y:S02]  /*0490*/  IMAD.WIDE.U32 R18, R21, 0x4, R18 ;  /* 0x0000000415127825 */ /* 0x000fe400078e0012 */
[----:B------:R-:W3:Y:S02]  /*04a0*/  LDG.E R26, desc[UR6][R26.64] ;  /* 0x000000061a1a7981 */ /* 0x000ee4000c1e1900 */
[--C-:B------:R-:W-:Y:S02]  /*04b0*/  IMAD.WIDE.U32 R20, R23, 0x4, R14.reuse ;  /* 0x0000000417147825 */ /* 0x100fe400078e000e */
[----:B------:R-:W4:Y:S02]  /*04c0*/  LDG.E R18, desc[UR6][R18.64] ;  /* 0x0000000612127981 */ /* 0x000f24000c1e1900 */
[----:B------:R-:W-:-:S02]  /*04d0*/  IMAD.WIDE.U32 R14, R24, 0x4, R14 ;  /* 0x00000004180e7825 */ /* 0x000fc400078e000e */
[----:B------:R-:W3:Y:S04]  /*04e0*/  LDG.E R21, desc[UR6][R20.64] ;  /* 0x0000000614157981 */ /* 0x000ee8000c1e1900 */
[----:B------:R-:W4:Y:S01]  /*04f0*/  LDG.E R14, desc[UR6][R14.64] ;  /* 0x000000060e0e7981 */ /* 0x000f22000c1e1900 */
[----:B------:R-:W-:-:S04]  /*0500*/  IADD3 R10, PT, PT, R10, 0x8, RZ ;  /* 0x000000080a0a7810 */ /* 0x000fc80007ffe0ff */
[----:B------:R-:W-:Y:S02]  /*0510*/  ISETP.NE.AND P1, PT, R10, RZ, PT ;  /* 0x000000ff0a00720c */ /* 0x000fe40003f25270 */
[----:B------:R-:W-:Y:S02]  /*0520*/  IADD3 R6, PT, PT, R6, 0x8, RZ ;  /* 0x0000000806067810 */ /* 0x000fe40007ffe0ff */
[C---:B------:R-:W-:Y:S02]  /*0530*/  LEA R2, R9.reuse, R2, 0x3 ;  /* 0x0000000209027211 */ /* 0x040fe400078e18ff */
[C---:B------:R-:W-:Y:S02]  /*0540*/  LEA R12, R9.reuse, R12, 0x3 ;  /* 0x0000000c090c7211 */ /* 0x040fe400078e18ff */
[C---:B------:R-:W-:Y:S02]  /*0550*/  LEA R11, R9.reuse, R11, 0x3 ;  /* 0x0000000b090b7211 */ /* 0x040fe400078e18ff */
[----:B------:R-:W-:-:S02]  /*0560*/  LEA R13, R9, R13, 0x3 ;  /* 0x0000000d090d7211 */ /* 0x000fc400078e18ff */
[C---:B------:R-:W-:Y:S02]  /*0570*/  LEA R22, R9.reuse, R22, 0x3 ;  /* 0x0000001609167211 */ /* 0x040fe400078e18ff */
[C---:B------:R-:W-:Y:S02]  /*0580*/  LEA R23, R9.reuse, R23, 0x3 ;  /* 0x0000001709177211 */ /* 0x040fe400078e18ff */
[C---:B------:R-:W-:Y:S02]  /*0590*/  LEA R24, R9.reuse, R24, 0x3 ;  /* 0x0000001809187211 */ /* 0x040fe400078e18ff */
[----:B------:R-:W-:Y:S01]  /*05a0*/  LEA R8, R9, R8, 0x3 ;  /* 0x0000000809087211 */ /* 0x000fe200078e18ff */
[----:B--2---:R-:W-:-:S04]  /*05b0*/  FFMA R25, R28, R16, R25 ;  /* 0x000000101c197223 */ /* 0x004fc80000000019 */
[----:B---3--:R-:W-:-:S04]  /*05c0*/  FFMA R25, R26, R21, R25 ;  /* 0x000000151a197223 */ /* 0x008fc80000000019 */
[----:B----4-:R-:W-:Y:S01]  /*05d0*/  FFMA R25, R18, R14, R25 ;  /* 0x0000000e12197223 */ /* 0x010fe20000000019 */
[----:B------:R-:W-:Y:S06]  /*05e0*/  @P1 BRA `(.L_x_2) ;  /* 0xfffffffc000c1947 */ /* 0x000fec000383ffff */
.L_x_1:
[----:B------:R-:W-:Y:S05]  /*05f0*/  @!P0 BRA `(.L_x_0) ;  /* 0x0000000400108947 */ /* 0x000fea0003800000 */
[----:B------:R-:W-:Y:S02]  /*0600*/  ISETP.GE.U32.AND P0, PT, R5, 0x4, PT ;  /* 0x000000040500780c */ /* 0x000fe40003f06070 */
[----:B------:R-:W-:-:S04]  /*0610*/  LOP3.LUT R6, R0, 0x3, RZ, 0xc0, !PT ;  /* 0x0000000300067812 */ /* 0x000fc800078ec0ff */
[----:B------:R-:W-:-:S07]  /*0620*/  ISETP.NE.AND P1, PT, R6, RZ, PT ;  /* 0x000000ff0600720c */ /* 0x000fce0003f25270 */
[----:B------:R-:W-:Y:S06]  /*0630*/  @!P0 BRA `(.L_x_3) ;  /* 0x0000000000808947 */ /* 0x000fec0003800000 */
[----:B------:R-:W0:Y:S01]  /*0640*/  LDC.64 R8, c[0x0][0x398] ;  /* 0x0000e600ff087b82 */ /* 0x000e220000000a00 */
[----:B------:R-:W1:Y:S01]  /*0650*/  LDCU UR4, c[0x0][0x388] ;  /* 0x00007100ff0477ac */ /* 0x000e620008000800 */
[----:B------:R-:W-:-:S05]  /*0660*/  IMAD R5, R3, R0, R7 ;  /* 0x0000000003057224 */ /* 0x000fca00078e0207 */
[C---:B------:R-:W-:Y:S01]  /*0670*/  IADD3 R21, PT, PT, R5.reuse, 0x1, RZ ;  /* 0x0000000105157810 */ /* 0x040fe20007ffe0ff */
[----:B------:R-:W2:Y:S01]  /*0680*/  LDC.64 R10, c[0x0][0x390] ;  /* 0x0000e400ff0a7b82 */ /* 0x000ea20000000a00 */
[----:B------:R-:W-:Y:S01]  /*0690*/  IADD3 R15, PT, PT, R5, 0x2, RZ ;  /* 0x00000002050f7810 */ /* 0x000fe20007ffe0ff */
[----:B-1----:R-:W-:-:S04]  /*06a0*/  IMAD R13, R7, UR4, R4 ;  /* 0x00000004070d7c24 */ /* 0x002fc8000f8e0204 */
[C---:B0-----:R-:W-:Y:S01]  /*06b0*/  IMAD.WIDE.U32 R18, R13.reuse, 0x4, R8 ;  /* 0x000000040d127825 */ /* 0x041fe200078e0008 */
[----:B------:R-:W-:-:S04]  /*06c0*/  IADD3 R13, PT, PT, R13, UR4, RZ ;  /* 0x000000040d0d7c10 */ /* 0x000fc8000fffe0ff */
[----:B------:R-:W-:Y:S01]  /*06d0*/  IADD3 R27, PT, PT, R13, UR4, RZ ;  /* 0x000000040d1b7c10 */ /* 0x000fe2000fffe0ff */
[--C-:B--2---:R-:W-:Y:S01]  /*06e0*/  IMAD.WIDE.U32 R22, R5, 0x4, R10.reuse ;  /* 0x0000000405167825 */ /* 0x104fe200078e000a */
[----:B------:R-:W2:Y:S03]  /*06f0*/  LDG.E R18, desc[UR6][R18.64] ;  /* 0x0000000612127981 */ /* 0x000ea6000c1e1900 */
[----:B------:R-:W-:Y:S01]  /*0700*/  IMAD.WIDE.U32 R20, R21, 0x4, R10 ;  /* 0x0000000415147825 */ /* 0x000fe200078e000a */
[----:B------:R-:W2:Y:S03]  /*0710*/  LDG.E R2, desc[UR6][R22.64] ;  /* 0x0000000616027981 */ /* 0x000ea6000c1e1900 */
[----:B------:R-:W-:Y:S01]  /*0720*/  IMAD.WIDE.U32 R16, R13, 0x4, R8 ;  /* 0x000000040d107825 */ /* 0x000fe200078e0008 */
[----:B------:R-:W-:Y:S01]  /*0730*/  IADD3 R5, PT, PT, R5, 0x3, RZ ;  /* 0x0000000305057810 */ /* 0x000fe20007ffe0ff */
[----:B------:R-:W3:Y:S01]  /*0740*/  LDG.E R20, desc[UR6][R20.64] ;  /* 0x0000000614147981 */ /* 0x000ee2000c1e1900 */
[----:B------:R-:W-:Y:S01]  /*0750*/  IADD3 R29, PT, PT, R27, UR4, RZ ;  /* 0x000000041b1d7c10 */ /* 0x000fe2000fffe0ff */
[----:B------:R-:W-:-:S02]  /*0760*/  IMAD.WIDE.U32 R14, R15, 0x4, R10 ;  /* 0x000000040f0e7825 */ /* 0x000fc400078e000a */
[----:B------:R-:W3:Y:S02]  /*0770*/  LDG.E R16, desc[UR6][R16.64] ;  /* 0x0000000610107981 */ /* 0x000ee4000c1e1900 */
[----:B------:R-:W-:Y:S02]  /*0780*/  IMAD.WIDE.U32 R12, R27, 0x4, R8 ;  /* 0x000000041b0c7825 */ /* 0x000fe400078e0008 */
[----:B------:R-:W4:Y:S02]  /*0790*/  LDG.E R15, desc[UR6][R14.64] ;  /* 0x000000060e0f7981 */ /* 0x000f24000c1e1900 */
[----:B------:R-:W-:Y:S02]  /*07a0*/  IMAD.WIDE.U32 R10, R5, 0x4, R10 ;  /* 0x00000004050a7825 */ /* 0x000fe400078e000a */
[----:B------:R-:W4:Y:S02]  /*07b0*/  LDG.E R12, desc[UR6][R12.64] ;  /* 0x000000060c0c7981 */ /* 0x000f24000c1e1900 */
[----:B------:R-:W-:-:S02]  /*07c0*/  IMAD.WIDE.U32 R8, R29, 0x4, R8 ;  /* 0x000000041d087825 */ /* 0x000fc400078e0008 */
[----:B------:R-:W5:Y:S04]  /*07d0*/  LDG.E R11, desc[UR6][R10.64] ;  /* 0x000000060a0b7981 */ /* 0x000f68000c1e1900 */
[----:B------:R-:W5:Y:S01]  /*07e0*/  LDG.E R8, desc[UR6][R8.64] ;  /* 0x0000000608087981 */ /* 0x000f62000c1e1900 */
[----:B------:R-:W-:Y:S01]  /*07f0*/  IADD3 R7, PT, PT, R7, 0x4, RZ ;  /* 0x0000000407077810 */ /* 0x000fe20007ffe0ff */
[----:B--2---:R-:W-:-:S04]  /*0800*/  FFMA R25, R2, R18, R25 ;  /* 0x0000001202197223 */ /* 0x004fc80000000019 */
[----:B---3--:R-:W-:-:S04]  /*0810*/  FFMA R20, R20, R16, R25 ;  /* 0x0000001014147223 */ /* 0x008fc80000000019 */
[----:B----4-:R-:W-:-:S04]  /*0820*/  FFMA R20, R15, R12, R20 ;  /* 0x0000000c0f147223 */ /* 0x010fc80000000014 */
[----:B-----5:R-:W-:-:S07]  /*0830*/  FFMA R25, R11, R8, R20 ;  /* 0x000000080b197223 */ /* 0x020fce0000000014 */
.L_x_3:
[----:B------:R-:W-:Y:S05]  /*0840*/  @!P1 BRA `(.L_x_0) ;  /* 0x00000000007c9947 */ /* 0x000fea0003800000 */
[----:B------:R-:W-:Y:S01]  /*0850*/  ISETP.NE.AND P0, PT, R6, 0x1, PT ;  /* 0x000000010600780c */ /* 0x000fe20003f05270 */
[----:B------:R-:W0:Y:S01]  /*0860*/  LDC.64 R16, c[0x0][0x398] ;  /* 0x0000e600ff107b82 */ /* 0x000e220000000a00 */
[----:B------:R-:W-:-:S04]  /*0870*/  LOP3.LUT R5, R0, 0x1, RZ, 0xc0, !PT ;  /* 0x0000000100057812 */ /* 0x000fc800078ec0ff */
[----:B------:R-:W-:-:S03]  /*0880*/  ISETP.NE.U32.AND P1, PT, R5, 0x1, PT ;  /* 0x000000010500780c */ /* 0x000fc60003f25070 */
[----:B------:R-:W1:Y:S04]  /*0890*/  LDC.64 R12, c[0x0][0x390] ;  /* 0x0000e400ff0c7b82 */ /* 0x000e680000000a00 */
[----:B------:R-:W-:-:S04]  /*08a0*/  @P0 IMAD R15, R3, R0, R7 ;  /* 0x00000000030f0224 */ /* 0x000fc800078e0207 */
[----:B------:R-:W2:Y:S08]  /*08b0*/  @P0 LDC R2, c[0x0][0x388] ;  /* 0x0000e200ff020b82 */ /* 0x000eb00000000800 */
[----:B------:R-:W3:Y:S08]  /*08c0*/  @!P1 LDC R6, c[0x0][0x388] ;  /* 0x0000e200ff069b82 */ /* 0x000ef00000000800 */
[----:B------:R-:W4:Y:S08]  /*08d0*/  LDC.64 R10, c[0x0][0x390] ;  /* 0x0000e400ff0a7b82 */ /* 0x000f300000000a00 */
[----:B------:R-:W5:Y:S01]  /*08e0*/  LDC.64 R8, c[0x0][0x398] ;  /* 0x0000e600ff087b82 */ /* 0x000f620000000a00 */
[C---:B--2---:R-:W-:Y:S01]  /*08f0*/  @P0 IMAD R5, R7.reuse, R2, R4 ;  /* 0x0000000207050224 */ /* 0x044fe200078e0204 */
[----:B------:R-:W-:-:S03]  /*0900*/  @P0 IADD3 R7, PT, PT, R7, 0x2, RZ ;  /* 0x0000000207070810 */ /* 0x000fc60007ffe0ff */
[C---:B0-----:R-:W-:Y:S01]  /*0910*/  @P0 IMAD.WIDE.U32 R18, R5.reuse, 0x4, R16 ;  /* 0x0000000405120825 */ /* 0x041fe200078e0010 */
[----:B------:R-:W-:Y:S02]  /*0920*/  @P0 IADD3 R21, PT, PT, R5, R2, RZ ;  /* 0x0000000205150210 */ /* 0x000fe40007ffe0ff */
[C---:B------:R-:W-:Y:S01]  /*0930*/  @P0 IADD3 R5, PT, PT, R15.reuse, 0x1, RZ ;  /* 0x000000010f050810 */ /* 0x040fe20007ffe0ff */
[--C-:B-1----:R-:W-:Y:S01]  /*0940*/  @P0 IMAD.WIDE.U32 R14, R15, 0x4, R12.reuse ;  /* 0x000000040f0e0825 */ /* 0x102fe200078e000c */
[----:B------:R-:W2:Y:S03]  /*0950*/  @P0 LDG.E R2, desc[UR6][R18.64] ;  /* 0x0000000612020981 */ /* 0x000ea6000c1e1900 */
[----:B------:R-:W-:Y:S02]  /*0960*/  @P0 IMAD.WIDE.U32 R12, R5, 0x4, R12 ;  /* 0x00000004050c0825 */ /* 0x000fe400078e000c */
[----:B------:R-:W2:Y:S02]  /*0970*/  @P0 LDG.E R14, desc[UR6][R14.64] ;  /* 0x000000060e0e0981 */ /* 0x000ea4000c1e1900 */
[----:B------:R-:W-:-:S02]  /*0980*/  @!P1 IMAD R5, R3, R0, R7 ;  /* 0x0000000003059224 */ /* 0x000fc400078e0207 */
[----:B------:R-:W-:Y:S01]  /*0990*/  @P0 IMAD.WIDE.U32 R16, R21, 0x4, R16 ;  /* 0x0000000415100825 */ /* 0x000fe200078e0010 */
[----:B------:R-:W2:Y:S03]  /*09a0*/  @P0 LDG.E R13, desc[UR6][R12.64] ;  /* 0x000000060c0d0981 */ /* 0x000ea6000c1e1900 */
[----:B---3--:R-:W-:Y:S02]  /*09b0*/  @!P1 IMAD R7, R7, R6, R4 ;  /* 0x0000000607079224 */ /* 0x008fe400078e0204 */
[----:B----4-:R-:W-:Y:S01]  /*09c0*/  @!P1 IMAD.WIDE.U32 R10, R5, 0x4, R10 ;  /* 0x00000004050a9825 */ /* 0x010fe200078e000a */
[----:B------:R-:W3:Y:S03]  /*09d0*/  @P0 LDG.E R16, desc[UR6][R16.64] ;  /* 0x0000000610100981 */ /* 0x000ee6000c1e1900 */
[----:B-----5:R-:W-:-:S02]  /*09e0*/  @!P1 IMAD.WIDE.U32 R8, R7, 0x4, R8 ;  /* 0x0000000407089825 */ /* 0x020fc400078e0008 */
[----:B------:R-:W4:Y:S04]  /*09f0*/  @!P1 LDG.E R10, desc[UR6][R10.64] ;  /* 0x000000060a0a9981 */ /* 0x000f28000c1e1900 */
[----:B------:R-:W4:Y:S01]  /*0a00*/  @!P1 LDG.E R8, desc[UR6][R8.64] ;  /* 0x0000000608089981 */ /* 0x000f22000c1e1900 */
[----:B--2---:R-:W-:-:S04]  /*0a10*/  @P0 FFMA R2, R14, R2, R25 ;  /* 0x000000020e020223 */ /* 0x004fc80000000019 */
[----:B---3--:R-:W-:-:S04]  /*0a20*/  @P0 FFMA R25, R13, R16, R2 ;  /* 0x000000100d190223 */ /* 0x008fc80000000002 */
[----:B----4-:R-:W-:-:S07]  /*0a30*/  @!P1 FFMA R25, R10, R8, R25 ;  /* 0x000000080a199223 */ /* 0x010fce0000000019 */
.L_x_0:
[----:B------:R-:W0:Y:S01]  /*0a40*/  LDC.64 R6, c[0x0][0x3a0] ;  /* 0x0000e800ff067b82 */ /* 0x000e220000000a00 */
[----:B------:R-:W1:Y:S02]  /*0a50*/  LDCU UR4, c[0x0][0x388] ;  /* 0x00007100ff0477ac */ /* 0x000e640008000800 */
[----:B-1----:R-:W-:-:S04]  /*0a60*/  IMAD R3, R3, UR4, R4 ;  /* 0x0000000403037c24 */ /* 0x002fc8000f8e0204 */
[----:B0-----:R-:W-:-:S05]  /*0a70*/  IMAD.WIDE.U32 R2, R3, 0x4, R6 ;  /* 0x0000000403027825 */ /* 0x001fca00078e0006 */
[----:B------:R-:W-:Y:S01]  /*0a80*/  STG.E desc[UR6][R2.64], R25 ;  /* 0x0000001902007986 */ /* 0x000fe2000c101906 */
[----:B------:R-:W-:Y:S05]  /*0a90*/  EXIT ;  /* 0x000000000000794d */ /* 0x000fea0003800000 */
.L_x_4:
[----:B------:R-:W-:-:S00]  /*0aa0*/  BRA `(.L_x_4) ;  /* 0xfffffffc00fc7947 */ /* 0x000fc0000383ffff */
[----:B------:R-:W-:-:S00]  /*0ab0*/  NOP ;  /* 0x0000000000007918 */ /* 0x000fc00000000000 */
        /* <DEDUP_REMOVED lines=12> */
.L_x_5:


//--------------------- .nv.shared.reserved.0     --------------------------
	.section	.nv.shared.reserved.0,"aw",@nobits
	.weak		__nv_reservedSMEM_offset_0_alias
	.size		__nv_reservedSMEM_offset_0_alias, 0, 64
	.other		__nv_reservedSMEM_offset_0_alias,@"STO_CUDA_RESERVED_SHARED STV_DEFAULT"
__nv_reservedSMEM_offset_0_alias:
	.zero		0
	.zero		64


//--------------------- .nv.constant0._Z7_matmuljjjPKfS0_Pf --------------------------
	.section	.nv.constant0._Z7_matmuljjjPKfS0_Pf,"a",@progbits
	.sectionflags	@""
	.align	4
.nv.constant0._Z7_matmuljjjPKfS0_Pf:
	.zero		936


//--------------------- SYMBOLS --------------------------

	.type		.nv.reservedSmem.offset0,@object
	.size		.nv.reservedSmem.offset0,0x4
